//
// Generated by NVIDIA NVVM Compiler
//
// Compiler Build ID: CL-36424714
// Cuda compilation tools, release 13.0, V13.0.88
// Based on NVVM 20.0.0
//

.version 9.0
.target sm_100
.address_size 64

	// .globl	_Z11init_matrixPfS_i
.global .align 4 .b8 precalc_xorwow_matrix[102400];
.global .align 4 .b8 precalc_xorwow_offset_matrix[102400];
.global .align 4 .b8 mrg32k3aM1[2304];
.global .align 4 .b8 mrg32k3aM2[2304];
.global .align 4 .b8 mrg32k3aM1SubSeq[2016];
.global .align 4 .b8 mrg32k3aM2SubSeq[2016];
.global .align 4 .b8 mrg32k3aM1Seq[2304];
.global .align 4 .b8 mrg32k3aM2Seq[2304];
.const .align 8 .b8 __cr_lgamma_table[72];

.visible .entry _Z11init_matrixPfS_i(
	.param .u64 .ptr .align 1 _Z11init_matrixPfS_i_param_0,
	.param .u64 .ptr .align 1 _Z11init_matrixPfS_i_param_1,
	.param .u32 _Z11init_matrixPfS_i_param_2
)
{
	.reg .pred 	%p<7>;
	.reg .b32 	%r<33>;
	.reg .b64 	%rd<18>;

	ld.param.u64 	%rd3, [_Z11init_matrixPfS_i_param_0];
	ld.param.u64 	%rd4, [_Z11init_matrixPfS_i_param_1];
	ld.param.u32 	%r12, [_Z11init_matrixPfS_i_param_2];
	cvta.to.global.u64 	%rd1, %rd4;
	cvta.to.global.u64 	%rd2, %rd3;
	mov.u32 	%r13, %ntid.x;
	mov.u32 	%r14, %ctaid.x;
	mov.u32 	%r15, %tid.x;
	mad.lo.s32 	%r31, %r13, %r14, %r15;
	mov.u32 	%r16, %nctaid.x;
	mul.lo.s32 	%r2, %r16, %r13;
	setp.ge.s32 	%p1, %r31, %r12;
	@%p1 bra 	$L__BB0_7;
	add.s32 	%r17, %r31, %r2;
	max.s32 	%r18, %r12, %r17;
	setp.lt.s32 	%p2, %r17, %r12;
	selp.u32 	%r19, 1, 0, %p2;
	add.s32 	%r20, %r17, %r19;
	sub.s32 	%r21, %r18, %r20;
	div.u32 	%r22, %r21, %r2;
	add.s32 	%r3, %r22, %r19;
	and.b32  	%r23, %r3, 3;
	setp.eq.s32 	%p3, %r23, 3;
	@%p3 bra 	$L__BB0_4;
	add.s32 	%r24, %r3, 1;
	and.b32  	%r25, %r24, 3;
	neg.s32 	%r29, %r25;
$L__BB0_3:
	.pragma "nounroll";
	mul.wide.s32 	%rd5, %r31, 4;
	add.s64 	%rd6, %rd1, %rd5;
	add.s64 	%rd7, %rd2, %rd5;
	mov.b32 	%r26, 1066359849;
	st.global.u32 	[%rd7], %r26;
	st.global.u32 	[%rd6], %r26;
	add.s32 	%r31, %r31, %r2;
	add.s32 	%r29, %r29, 1;
	setp.ne.s32 	%p4, %r29, 0;
	@%p4 bra 	$L__BB0_3;
$L__BB0_4:
	setp.lt.u32 	%p5, %r3, 3;
	@%p5 bra 	$L__BB0_7;
	mul.wide.s32 	%rd11, %r2, 4;
	shl.b32 	%r28, %r2, 2;
$L__BB0_6:
	mul.wide.s32 	%rd8, %r31, 4;
	add.s64 	%rd9, %rd2, %rd8;
	mov.b32 	%r27, 1066359849;
	st.global.u32 	[%rd9], %r27;
	add.s64 	%rd10, %rd1, %rd8;
	st.global.u32 	[%rd10], %r27;
	add.s64 	%rd12, %rd9, %rd11;
	st.global.u32 	[%rd12], %r27;
	add.s64 	%rd13, %rd10, %rd11;
	st.global.u32 	[%rd13], %r27;
	add.s64 	%rd14, %rd12, %rd11;
	st.global.u32 	[%rd14], %r27;
	add.s64 	%rd15, %rd13, %rd11;
	st.global.u32 	[%rd15], %r27;
	add.s64 	%rd16, %rd14, %rd11;
	st.global.u32 	[%rd16], %r27;
	add.s64 	%rd17, %rd15, %rd11;
	st.global.u32 	[%rd17], %r27;
	add.s32 	%r31, %r28, %r31;
	setp.lt.s32 	%p6, %r31, %r12;
	@%p6 bra 	$L__BB0_6;
$L__BB0_7:
	ret;

}
	// .globl	_Z12matrixAddGPUPfS_S_ii
.visible .entry _Z12matrixAddGPUPfS_S_ii(
	.param .u64 .ptr .align 1 _Z12matrixAddGPUPfS_S_ii_param_0,
	.param .u64 .ptr .align 1 _Z12matrixAddGPUPfS_S_ii_param_1,
	.param .u64 .ptr .align 1 _Z12matrixAddGPUPfS_S_ii_param_2,
	.param .u32 _Z12matrixAddGPUPfS_S_ii_param_3,
	.param .u32 _Z12matrixAddGPUPfS_S_ii_param_4
)
{
	.reg .pred 	%p<10>;
	.reg .b32 	%r<38>;
	.reg .b32 	%f<22>;
	.reg .b64 	%rd<33>;

	ld.param.u64 	%rd10, [_Z12matrixAddGPUPfS_S_ii_param_0];
	ld.param.u64 	%rd11, [_Z12matrixAddGPUPfS_S_ii_param_1];
	ld.param.u64 	%rd12, [_Z12matrixAddGPUPfS_S_ii_param_2];
	ld.param.u32 	%r18, [_Z12matrixAddGPUPfS_S_ii_param_3];
	ld.param.u32 	%r19, [_Z12matrixAddGPUPfS_S_ii_param_4];
	cvta.to.global.u64 	%rd1, %rd12;
	cvta.to.global.u64 	%rd2, %rd11;
	cvta.to.global.u64 	%rd3, %rd10;
	mov.u32 	%r1, %ntid.x;
	mov.u32 	%r20, %ctaid.x;
	mov.u32 	%r21, %tid.x;
	mad.lo.s32 	%r35, %r1, %r20, %r21;
	mov.u32 	%r22, %ntid.y;
	mov.u32 	%r23, %ctaid.y;
	mov.u32 	%r24, %tid.y;
	mad.lo.s32 	%r3, %r22, %r23, %r24;
	mov.u32 	%r25, %nctaid.y;
	mul.lo.s32 	%r4, %r22, %r25;
	setp.ge.s32 	%p1, %r35, %r18;
	@%p1 bra 	$L__BB1_10;
	add.s32 	%r5, %r3, %r4;
	max.s32 	%r26, %r19, %r5;
	setp.lt.s32 	%p2, %r5, %r19;
	selp.u32 	%r27, 1, 0, %p2;
	add.s32 	%r28, %r5, %r27;
	sub.s32 	%r29, %r26, %r28;
	div.u32 	%r30, %r29, %r4;
	add.s32 	%r6, %r30, %r27;
	and.b32  	%r7, %r6, 3;
	add.s32 	%r8, %r5, %r4;
	add.s32 	%r9, %r8, %r4;
	mov.u32 	%r31, %nctaid.x;
	mul.lo.s32 	%r10, %r1, %r31;
$L__BB1_2:
	setp.ge.s32 	%p3, %r3, %r19;
	@%p3 bra 	$L__BB1_9;
	setp.eq.s32 	%p4, %r7, 3;
	mul.lo.s32 	%r12, %r35, %r18;
	mov.u32 	%r36, %r3;
	@%p4 bra 	$L__BB1_7;
	setp.eq.s32 	%p5, %r7, 0;
	add.s32 	%r32, %r3, %r12;
	mul.wide.s32 	%rd13, %r32, 4;
	add.s64 	%rd4, %rd3, %rd13;
	ld.global.f32 	%f1, [%rd4];
	add.s64 	%rd5, %rd2, %rd13;
	ld.global.f32 	%f2, [%rd5];
	add.f32 	%f3, %f1, %f2;
	add.s64 	%rd6, %rd1, %rd13;
	st.global.f32 	[%rd6], %f3;
	mov.u32 	%r36, %r5;
	@%p5 bra 	$L__BB1_7;
	setp.eq.s32 	%p6, %r7, 1;
	shl.b32 	%r13, %r4, 2;
	cvt.u64.u32 	%rd14, %r13;
	add.s64 	%rd7, %rd4, %rd14;
	ld.global.f32 	%f4, [%rd7];
	add.s64 	%rd8, %rd5, %rd14;
	ld.global.f32 	%f5, [%rd8];
	add.f32 	%f6, %f4, %f5;
	add.s64 	%rd9, %rd6, %rd14;
	st.global.f32 	[%rd9], %f6;
	mov.u32 	%r36, %r8;
	@%p6 bra 	$L__BB1_7;
	add.s64 	%rd16, %rd7, %rd14;
	ld.global.f32 	%f7, [%rd16];
	add.s64 	%rd17, %rd8, %rd14;
	ld.global.f32 	%f8, [%rd17];
	add.f32 	%f9, %f7, %f8;
	add.s64 	%rd18, %rd9, %rd14;
	st.global.f32 	[%rd18], %f9;
	mov.u32 	%r36, %r9;
$L__BB1_7:
	setp.lt.u32 	%p7, %r6, 3;
	@%p7 bra 	$L__BB1_9;
$L__BB1_8:
	add.s32 	%r33, %r36, %r12;
	mul.wide.s32 	%rd19, %r33, 4;
	add.s64 	%rd20, %rd3, %rd19;
	ld.global.f32 	%f10, [%rd20];
	add.s64 	%rd21, %rd2, %rd19;
	ld.global.f32 	%f11, [%rd21];
	add.f32 	%f12, %f10, %f11;
	add.s64 	%rd22, %rd1, %rd19;
	st.global.f32 	[%rd22], %f12;
	shl.b32 	%r34, %r4, 2;
	cvt.u64.u32 	%rd23, %r34;
	add.s64 	%rd24, %rd20, %rd23;
	ld.global.f32 	%f13, [%rd24];
	add.s64 	%rd25, %rd21, %rd23;
	ld.global.f32 	%f14, [%rd25];
	add.f32 	%f15, %f13, %f14;
	add.s64 	%rd26, %rd22, %rd23;
	st.global.f32 	[%rd26], %f15;
	add.s64 	%rd27, %rd24, %rd23;
	ld.global.f32 	%f16, [%rd27];
	add.s64 	%rd28, %rd25, %rd23;
	ld.global.f32 	%f17, [%rd28];
	add.f32 	%f18, %f16, %f17;
	add.s64 	%rd29, %rd26, %rd23;
	st.global.f32 	[%rd29], %f18;
	add.s64 	%rd30, %rd27, %rd23;
	ld.global.f32 	%f19, [%rd30];
	add.s64 	%rd31, %rd28, %rd23;
	ld.global.f32 	%f20, [%rd31];
	add.f32 	%f21, %f19, %f20;
	add.s64 	%rd32, %rd29, %rd23;
	st.global.f32 	[%rd32], %f21;
	add.s32 	%r36, %r34, %r36;
	setp.lt.s32 	%p8, %r36, %r19;
	@%p8 bra 	$L__BB1_8;
$L__BB1_9:
	add.s32 	%r35, %r35, %r10;
	setp.lt.s32 	%p9, %r35, %r18;
	@%p9 bra 	$L__BB1_2;
$L__BB1_10:
	ret;

}


// ===== COMPILED SASS (sm_100) =====

	.target	sm_100

	.elftype	@"ET_EXEC"


//--------------------- .note.nv.tkinfo           --------------------------
	.section	.note.nv.tkinfo,"",@"SHT_NOTE"
	.sectionflags	@"SHF_NOTE_NV_TKINFO"
	.tkinfo
        /*0018*/ 	.word	0x00000002
        /*0030*/ 	.string	""
        /*0030*/ 	.string	"ptxas"
        /*0030*/ 	.string	"Cuda compilation tools, release 13.0, V13.0.88"
        /*0030*/ 	.string	"Build cuda_13.0.r13.0/compiler.36424714_0"
        /*0030*/ 	.string	"-arch sm_100 -m 64 "



//--------------------- .note.nv.cuinfo           --------------------------
	.section	.note.nv.cuinfo,"",@"SHT_NOTE"
	.sectionflags	@"SHF_NOTE_NV_CUINFO"
        /*0018*/ 	.short	0x0002
        /*001a*/ 	.short	0x0064
        /*001c*/ 	.short	0x0082
	.zero		2


//--------------------- .nv.info                  --------------------------
	.section	.nv.info,"",@"SHT_CUDA_INFO"
	.align	4


	//----- nvinfo : EIATTR_REGCOUNT
	.align		4
        /*0000*/ 	.byte	0x04, 0x2f
        /*0002*/ 	.short	(.L_10 - .L_9)
	.align		4
.L_9:
        /*0004*/ 	.word	index@(_Z11init_matrixPfS_i)
        /*0008*/ 	.word	0x0000001c


	//----- nvinfo : EIATTR_FRAME_SIZE
	.align		4
.L_10:
        /*000c*/ 	.byte	0x04, 0x11
        /*000e*/ 	.short	(.L_12 - .L_11)
	.align		4
.L_11:
        /*0010*/ 	.word	index@(_Z11init_matrixPfS_i)
        /*0014*/ 	.word	0x00000000


	//----- nvinfo : EIATTR_REGCOUNT
	.align		4
.L_12:
        /*0018*/ 	.byte	0x04, 0x2f
        /*001a*/ 	.short	(.L_14 - .L_13)
	.align		4
.L_13:
        /*001c*/ 	.word	index@(_Z12matrixAddGPUPfS_S_ii)
        /*0020*/ 	.word	0x00000020


	//----- nvinfo : EIATTR_FRAME_SIZE
	.align		4
.L_14:
        /*0024*/ 	.byte	0x04, 0x11
        /*0026*/ 	.short	(.L_16 - .L_15)
	.align		4
.L_15:
        /*0028*/ 	.word	index@(_Z12matrixAddGPUPfS_S_ii)
        /*002c*/ 	.word	0x00000000


	//----- nvinfo : EIATTR_MIN_STACK_SIZE
	.align		4
.L_16:
        /*0030*/ 	.byte	0x04, 0x12
        /*0032*/ 	.short	(.L_18 - .L_17)
	.align		4
.L_17:
        /*0034*/ 	.word	index@(_Z12matrixAddGPUPfS_S_ii)
        /*0038*/ 	.word	0x00000000


	//----- nvinfo : EIATTR_MIN_STACK_SIZE
	.align		4
.L_18:
        /*003c*/ 	.byte	0x04, 0x12
        /*003e*/ 	.short	(.L_20 - .L_19)
	.align		4
.L_19:
        /*0040*/ 	.word	index@(_Z11init_matrixPfS_i)
        /*0044*/ 	.word	0x00000000
.L_20:


//--------------------- .nv.compat                --------------------------
	.section	.nv.compat,"",@"SHT_CUDA_COMPAT_INFO"
	.align	4
        /*0000*/ 	.byte	0x02, 0x09, 0x00, 0x00, 0x02, 0x02, 0x01, 0x00, 0x02, 0x05, 0x05, 0x00, 0x03, 0x07, 0x01, 0x01
        /*0010*/ 	.byte	0x02, 0x03, 0x00, 0x00, 0x02, 0x06, 0x01, 0x00, 0x04, 0x0b, 0x08, 0x00, 0x09, 0x00, 0x00, 0x00
        /*0020*/ 	.byte	0x00, 0x00, 0x00, 0x00


//--------------------- .nv.info._Z12matrixAddGPUPfS_S_ii --------------------------
	.section	.nv.info._Z12matrixAddGPUPfS_S_ii,"",@"SHT_CUDA_INFO"
	.sectionflags	@""
	.align	4


	//----- nvinfo : EIATTR_CUDA_API_VERSION
	.align		4
        /*0000*/ 	.byte	0x04, 0x37
        /*0002*/ 	.short	(.L_22 - .L_21)
.L_21:
        /*0004*/ 	.word	0x00000082


	//----- nvinfo : EIATTR_KPARAM_INFO
	.align		4
.L_22:
        /*0008*/ 	.byte	0x04, 0x17
        /*000a*/ 	.short	(.L_24 - .L_23)
.L_23:
        /*000c*/ 	.word	0x00000000
        /*0010*/ 	.short	0x0004
        /*0012*/ 	.short	0x001c
        /*0014*/ 	.byte	0x00, 0xf0, 0x11, 0x00


	//----- nvinfo : EIATTR_KPARAM_INFO
	.align		4
.L_24:
        /*0018*/ 	.byte	0x04, 0x17
        /*001a*/ 	.short	(.L_26 - .L_25)
.L_25:
        /*001c*/ 	.word	0x00000000
        /*0020*/ 	.short	0x0003
        /*0022*/ 	.short	0x0018
        /*0024*/ 	.byte	0x00, 0xf0, 0x11, 0x00


	//----- nvinfo : EIATTR_KPARAM_INFO
	.align		4
.L_26:
        /*0028*/ 	.byte	0x04, 0x17
        /*002a*/ 	.short	(.L_28 - .L_27)
.L_27:
        /*002c*/ 	.word	0x00000000
        /*0030*/ 	.short	0x0002
        /*0032*/ 	.short	0x0010
        /*0034*/ 	.byte	0x00, 0xf5, 0x21, 0x00


	//----- nvinfo : EIATTR_KPARAM_INFO
	.align		4
.L_28:
        /*0038*/ 	.byte	0x04, 0x17
        /*003a*/ 	.short	(.L_30 - .L_29)
.L_29:
        /*003c*/ 	.word	0x00000000
        /*0040*/ 	.short	0x0001
        /*0042*/ 	.short	0x0008
        /*0044*/ 	.byte	0x00, 0xf5, 0x21, 0x00


	//----- nvinfo : EIATTR_KPARAM_INFO
	.align		4
.L_30:
        /*0048*/ 	.byte	0x04, 0x17
        /*004a*/ 	.short	(.L_32 - .L_31)
.L_31:
        /*004c*/ 	.word	0x00000000
        /*0050*/ 	.short	0x0000
        /*0052*/ 	.short	0x0000
        /*0054*/ 	.byte	0x00, 0xf5, 0x21, 0x00


	//----- nvinfo : EIATTR_SPARSE_MMA_MASK
	.align		4
.L_32:
        /*0058*/ 	.byte	0x03, 0x50
        /*005a*/ 	.short	0x0000


	//----- nvinfo : EIATTR_MAXREG_COUNT
	.align		4
        /*005c*/ 	.byte	0x03, 0x1b
        /*005e*/ 	.short	0x00ff


	//----- nvinfo : EIATTR_MERCURY_ISA_VERSION
	.align		4
        /*0060*/ 	.byte	0x03, 0x5f
        /*0062*/ 	.short	0x0101


	//----- nvinfo : EIATTR_VRC_CTA_INIT_COUNT
	.align		4
        /*0064*/ 	.byte	0x02, 0x4a
	.zero		1
	.zero		1


	//----- nvinfo : EIATTR_EXIT_INSTR_OFFSETS
	.align		4
        /*0068*/ 	.byte	0x04, 0x1c
        /*006a*/ 	.short	(.L_34 - .L_33)


	//   ....[0]....
.L_33:
        /*006c*/ 	.word	0x000000d0


	//   ....[1]....
        /*0070*/ 	.word	0x00000930


	//----- nvinfo : EIATTR_CRS_STACK_SIZE
	.align		4
.L_34:
        /*0074*/ 	.byte	0x04, 0x1e
        /*0076*/ 	.short	(.L_36 - .L_35)
.L_35:
        /*0078*/ 	.word	0x00000000


	//----- nvinfo : EIATTR_CBANK_PARAM_SIZE
	.align		4
.L_36:
        /*007c*/ 	.byte	0x03, 0x19
        /*007e*/ 	.short	0x0020


	//----- nvinfo : EIATTR_PARAM_CBANK
	.align		4
        /*0080*/ 	.byte	0x04, 0x0a
        /*0082*/ 	.short	(.L_38 - .L_37)
	.align		4
.L_37:
        /*0084*/ 	.word	index@(.nv.constant0._Z12matrixAddGPUPfS_S_ii)
        /*0088*/ 	.short	0x0380
        /*008a*/ 	.short	0x0020


	//----- nvinfo : EIATTR_SW_WAR
	.align		4
.L_38:
        /*008c*/ 	.byte	0x04, 0x36
        /*008e*/ 	.short	(.L_40 - .L_39)
.L_39:
        /*0090*/ 	.word	0x00000008
.L_40:


//--------------------- .nv.info._Z11init_matrixPfS_i --------------------------
	.section	.nv.info._Z11init_matrixPfS_i,"",@"SHT_CUDA_INFO"
	.sectionflags	@""
	.align	4


	//----- nvinfo : EIATTR_CUDA_API_VERSION
	.align		4
        /*0000*/ 	.byte	0x04, 0x37
        /*0002*/ 	.short	(.L_42 - .L_41)
.L_41:
        /*0004*/ 	.word	0x00000082


	//----- nvinfo : EIATTR_KPARAM_INFO
	.align		4
.L_42:
        /*0008*/ 	.byte	0x04, 0x17
        /*000a*/ 	.short	(.L_44 - .L_43)
.L_43:
        /*000c*/ 	.word	0x00000000
        /*0010*/ 	.short	0x0002
        /*0012*/ 	.short	0x0010
        /*0014*/ 	.byte	0x00, 0xf0, 0x11, 0x00


	//----- nvinfo : EIATTR_KPARAM_INFO
	.align		4
.L_44:
        /*0018*/ 	.byte	0x04, 0x17
        /*001a*/ 	.short	(.L_46 - .L_45)
.L_45:
        /*001c*/ 	.word	0x00000000
        /*0020*/ 	.short	0x0001
        /*0022*/ 	.short	0x0008
        /*0024*/ 	.byte	0x00, 0xf5, 0x21, 0x00


	//----- nvinfo : EIATTR_KPARAM_INFO
	.align		4
.L_46:
        /*0028*/ 	.byte	0x04, 0x17
        /*002a*/ 	.short	(.L_48 - .L_47)
.L_47:
        /*002c*/ 	.word	0x00000000
        /*0030*/ 	.short	0x0000
        /*0032*/ 	.short	0x0000
        /*0034*/ 	.byte	0x00, 0xf5, 0x21, 0x00


	//----- nvinfo : EIATTR_SPARSE_MMA_MASK
	.align		4
.L_48:
        /*0038*/ 	.byte	0x03, 0x50
        /*003a*/ 	.short	0x0000


	//----- nvinfo : EIATTR_MAXREG_COUNT
	.align		4
        /*003c*/ 	.byte	0x03, 0x1b
        /*003e*/ 	.short	0x00ff


	//----- nvinfo : EIATTR_MERCURY_ISA_VERSION
	.align		4
        /*0040*/ 	.byte	0x03, 0x5f
        /*0042*/ 	.short	0x0101


	//----- nvinfo : EIATTR_VRC_CTA_INIT_COUNT
	.align		4
        /*0044*/ 	.byte	0x02, 0x4a
	.zero		1
	.zero		1


	//----- nvinfo : EIATTR_EXIT_INSTR_OFFSETS
	.align		4
        /*0048*/ 	.byte	0x04, 0x1c
        /*004a*/ 	.short	(.L_50 - .L_49)


	//   ....[0]....
.L_49:
        /*004c*/ 	.word	0x00000090


	//   ....[1]....
        /*0050*/ 	.word	0x00000390


	//   ....[2]....
        /*0054*/ 	.word	0x000004e0


	//----- nvinfo : EIATTR_CRS_STACK_SIZE
	.align		4
.L_50:
        /*0058*/ 	.byte	0x04, 0x1e
        /*005a*/ 	.short	(.L_52 - .L_51)
.L_51:
        /*005c*/ 	.word	0x00000000


	//----- nvinfo : EIATTR_CBANK_PARAM_SIZE
	.align		4
.L_52:
        /*0060*/ 	.byte	0x03, 0x19
        /*0062*/ 	.short	0x0014


	//----- nvinfo : EIATTR_PARAM_CBANK
	.align		4
        /*0064*/ 	.byte	0x04, 0x0a
        /*0066*/ 	.short	(.L_54 - .L_53)
	.align		4
.L_53:
        /*0068*/ 	.word	index@(.nv.constant0._Z11init_matrixPfS_i)
        /*006c*/ 	.short	0x0380
        /*006e*/ 	.short	0x0014


	//----- nvinfo : EIATTR_SW_WAR
	.align		4
.L_54:
        /*0070*/ 	.byte	0x04, 0x36
        /*0072*/ 	.short	(.L_56 - .L_55)
.L_55:
        /*0074*/ 	.word	0x00000008
.L_56:


//--------------------- .nv.callgraph             --------------------------
	.section	.nv.callgraph,"",@"SHT_CUDA_CALLGRAPH"
	.align	4
	.sectionentsize	8
	.align		4
        /*0000*/ 	.word	0x00000000
	.align		4
        /*0004*/ 	.word	0xffffffff
	.align		4
        /*0008*/ 	.word	0x00000000
	.align		4
        /*000c*/ 	.word	0xfffffffe
	.align		4
        /*0010*/ 	.word	0x00000000
	.align		4
        /*0014*/ 	.word	0xfffffffd
	.align		4
        /*0018*/ 	.word	0x00000000
	.align		4
        /*001c*/ 	.word	0xfffffffc


//--------------------- .nv.constant4             --------------------------
	.section	.nv.constant4,"a",@progbits
	.align	8
	.align		8
.nv.constant4:
        /*0000*/ 	.dword	precalc_xorwow_matrix
	.align		8
        /*0008*/ 	.dword	precalc_xorwow_offset_matrix
	.align		8
        /*0010*/ 	.dword	mrg32k3aM1
	.align		8
        /*0018*/ 	.dword	mrg32k3aM2
	.align		8
        /*0020*/ 	.dword	mrg32k3aM1SubSeq
	.align		8
        /*0028*/ 	.dword	mrg32k3aM2SubSeq
	.align		8
        /*0030*/ 	.dword	mrg32k3aM1Seq
	.align		8
        /*0038*/ 	.dword	mrg32k3aM2Seq


//--------------------- .nv.constant3             --------------------------
	.section	.nv.constant3,"a",@progbits
	.align	8
.nv.constant3:
	.type		__cr_lgamma_table,@object
	.size		__cr_lgamma_table,(.L_8 - __cr_lgamma_table)
__cr_lgamma_table:
        /*0000*/ 	.byte	0x00, 0x00, 0x00, 0x00, 0x00, 0x00, 0x00, 0x00, 0x00, 0x00, 0x00, 0x00, 0x00, 0x00, 0x00, 0x00
        /*0010*/ 	.byte	0xef, 0x39, 0xfa, 0xfe, 0x42, 0x2e, 0xe6, 0x3f, 0x02, 0x20, 0x2a, 0xfa, 0x0b, 0xab, 0xfc, 0x3f
        /*0020*/ 	.byte	0xf9, 0x2c, 0x92, 0x7c, 0xa7, 0x6c, 0x09, 0x40, 0xc9, 0x79, 0x44, 0x3c, 0x64, 0x26, 0x13, 0x40
        /*0030*/ 	.byte	0xca, 0x01, 0xcf, 0x3a, 0x27, 0x51, 0x1a, 0x40, 0x30, 0xcc, 0x2d, 0xf3, 0xe1, 0x0c, 0x21, 0x40
        /*0040*/ 	.byte	0x0d, 0xb7, 0xfc, 0x82, 0x8e, 0x35, 0x25, 0x40
.L_8:


//--------------------- .text._Z12matrixAddGPUPfS_S_ii --------------------------
	.section	.text._Z12matrixAddGPUPfS_S_ii,"ax",@progbits
	.align	128
        .global         _Z12matrixAddGPUPfS_S_ii
        .type           _Z12matrixAddGPUPfS_S_ii,@function
        .size           _Z12matrixAddGPUPfS_S_ii,(.L_x_12 - _Z12matrixAddGPUPfS_S_ii)
        .other          _Z12matrixAddGPUPfS_S_ii,@"STO_CUDA_ENTRY STV_DEFAULT"
_Z12matrixAddGPUPfS_S_ii:
.text._Z12matrixAddGPUPfS_S_ii:
[----:B------:R-:W-:Y:S01]  /*0000*/  LDC R1, c[0x0][0x37c] ;  /* 0x0000df00ff017b82 */ /* 0x000fe20000000800 */
[----:B------:R-:W0:Y:S01]  /*0010*/  S2R R7, SR_CTAID.X ;  /* 0x0000000000077919 */ /* 0x000e220000002500 */
[----:B------:R-:W0:Y:S01]  /*0020*/  LDCU UR4, c[0x0][0x360] ;  /* 0x00006c00ff0477ac */ /* 0x000e220008000800 */
[----:B------:R-:W0:Y:S01]  /*0030*/  S2R R0, SR_TID.X ;  /* 0x0000000000007919 */ /* 0x000e220000002100 */
[----:B------:R-:W1:Y:S01]  /*0040*/  LDCU UR6, c[0x0][0x398] ;  /* 0x00007300ff0677ac */ /* 0x000e620008000800 */
[----:B------:R-:W2:Y:S01]  /*0050*/  S2R R2, SR_CTAID.Y ;  /* 0x0000000000027919 */ /* 0x000ea20000002600 */
[----:B------:R-:W2:Y:S02]  /*0060*/  LDCU UR5, c[0x0][0x364] ;  /* 0x00006c80ff0577ac */ /* 0x000ea40008000800 */
[----:B------:R-:W3:Y:S01]  /*0070*/  LDC R4, c[0x0][0x374] ;  /* 0x0000dd00ff047b82 */ /* 0x000ee20000000800 */
[----:B------:R-:W2:Y:S01]  /*0080*/  S2R R3, SR_TID.Y ;  /* 0x0000000000037919 */ /* 0x000ea20000002200 */
[----:B0-----:R-:W-:-:S05]  /*0090*/  IMAD R7, R7, UR4, R0 ;  /* 0x0000000407077c24 */ /* 0x001fca000f8e0200 */
[----:B-1----:R-:W-:Y:S01]  /*00a0*/  ISETP.GE.AND P0, PT, R7, UR6, PT ;  /* 0x0000000607007c0c */ /* 0x002fe2000bf06270 */
[----:B--2---:R-:W-:Y:S02]  /*00b0*/  IMAD R0, R2, UR5, R3 ;  /* 0x0000000502007c24 */ /* 0x004fe4000f8e0203 */
[----:B---3--:R-:W-:-:S10]  /*00c0*/  IMAD R3, R4, UR5, RZ ;  /* 0x0000000504037c24 */ /* 0x008fd4000f8e02ff */
[----:B------:R-:W-:Y:S05]  /*00d0*/  @P0 EXIT ;  /* 0x000000000000094d */ /* 0x000fea0003800000 */
[----:B------:R-:W0:Y:S01]  /*00e0*/  I2F.U32.RP R8, R3 ;  /* 0x0000000300087306 */ /* 0x000e220000209000 */
[----:B------:R-:W1:Y:S01]  /*00f0*/  LDCU UR5, c[0x0][0x39c] ;  /* 0x00007380ff0577ac */ /* 0x000e620008000800 */
[----:B------:R-:W-:Y:S01]  /*0100*/  IADD3 R2, PT, PT, R0, R3, RZ ;  /* 0x0000000300027210 */ /* 0x000fe20007ffe0ff */
[----:B------:R-:W-:Y:S01]  /*0110*/  IMAD.MOV R11, RZ, RZ, -R3 ;  /* 0x000000ffff0b7224 */ /* 0x000fe200078e0a03 */
[----:B------:R-:W-:Y:S01]  /*0120*/  ISETP.NE.U32.AND P2, PT, R3, RZ, PT ;  /* 0x000000ff0300720c */ /* 0x000fe20003f45070 */
[----:B------:R-:W-:Y:S01]  /*0130*/  IMAD.MOV.U32 R4, RZ, RZ, RZ ;  /* 0x000000ffff047224 */ /* 0x000fe200078e00ff */
[----:B------:R-:W2:Y:S01]  /*0140*/  LDCU.64 UR6, c[0x0][0x358] ;  /* 0x00006b00ff0677ac */ /* 0x000ea20008000a00 */
[----:B------:R-:W3:Y:S01]  /*0150*/  LDCU UR8, c[0x0][0x398] ;  /* 0x00007300ff0877ac */ /* 0x000ee20008000800 */
[----:B0-----:R-:W0:Y:S01]  /*0160*/  MUFU.RCP R8, R8 ;  /* 0x0000000800087308 */ /* 0x001e220000001000 */
[C---:B-1----:R-:W-:Y:S02]  /*0170*/  ISETP.GE.AND P0, PT, R2.reuse, UR5, PT ;  /* 0x0000000502007c0c */ /* 0x042fe4000bf06270 */
[----:B------:R-:W-:Y:S01]  /*0180*/  VIMNMX R9, PT, PT, R2, UR5, !PT ;  /* 0x0000000502097c48 */ /* 0x000fe2000ffe0100 */
[----:B------:R-:W1:Y:S01]  /*0190*/  LDCU UR5, c[0x0][0x370] ;  /* 0x00006e00ff0577ac */ /* 0x000e620008000800 */
[----:B------:R-:W-:Y:S01]  /*01a0*/  SEL R6, RZ, 0x1, P0 ;  /* 0x00000001ff067807 */ /* 0x000fe20000000000 */
[----:B0-----:R-:W-:-:S06]  /*01b0*/  VIADD R5, R8, 0xffffffe ;  /* 0x0ffffffe08057836 */ /* 0x001fcc0000000000 */
[----:B------:R-:W0:Y:S01]  /*01c0*/  F2I.FTZ.U32.TRUNC.NTZ R5, R5 ;  /* 0x0000000500057305 */ /* 0x000e22000021f000 */
[----:B-1----:R-:W-:Y:S01]  /*01d0*/  UIMAD UR4, UR4, UR5, URZ ;  /* 0x00000005040472a4 */ /* 0x002fe2000f8e02ff */
[----:B0-----:R-:W-:-:S04]  /*01e0*/  IMAD R11, R11, R5, RZ ;  /* 0x000000050b0b7224 */ /* 0x001fc800078e02ff */
[----:B------:R-:W-:Y:S01]  /*01f0*/  IMAD.HI.U32 R11, R5, R11, R4 ;  /* 0x0000000b050b7227 */ /* 0x000fe200078e0004 */
[----:B------:R-:W-:-:S05]  /*0200*/  IADD3 R4, PT, PT, R9, -R2, -R6 ;  /* 0x8000000209047210 */ /* 0x000fca0007ffe806 */
[----:B------:R-:W-:-:S04]  /*0210*/  IMAD.HI.U32 R5, R11, R4, RZ ;  /* 0x000000040b057227 */ /* 0x000fc800078e00ff */
[----:B------:R-:W-:-:S04]  /*0220*/  IMAD.MOV R8, RZ, RZ, -R5 ;  /* 0x000000ffff087224 */ /* 0x000fc800078e0a05 */
[----:B------:R-:W-:-:S05]  /*0230*/  IMAD R4, R3, R8, R4 ;  /* 0x0000000803047224 */ /* 0x000fca00078e0204 */
[----:B------:R-:W-:-:S13]  /*0240*/  ISETP.GE.U32.AND P0, PT, R4, R3, PT ;  /* 0x000000030400720c */ /* 0x000fda0003f06070 */
[----:B------:R-:W-:Y:S01]  /*0250*/  @P0 IADD3 R4, PT, PT, -R3, R4, RZ ;  /* 0x0000000403040210 */ /* 0x000fe20007ffe1ff */
[----:B------:R-:W-:-:S03]  /*0260*/  @P0 VIADD R5, R5, 0x1 ;  /* 0x0000000105050836 */ /* 0x000fc60000000000 */
[----:B------:R-:W-:Y:S02]  /*0270*/  ISETP.GE.U32.AND P1, PT, R4, R3, PT ;  /* 0x000000030400720c */ /* 0x000fe40003f26070 */
[----:B------:R-:W-:-:S11]  /*0280*/  IADD3 R4, PT, PT, R3, R2, RZ ;  /* 0x0000000203047210 */ /* 0x000fd60007ffe0ff */
[----:B------:R-:W-:Y:S01]  /*0290*/  @P1 VIADD R5, R5, 0x1 ;  /* 0x0000000105051836 */ /* 0x000fe20000000000 */
[----:B------:R-:W-:-:S05]  /*02a0*/  @!P2 LOP3.LUT R5, RZ, R3, RZ, 0x33, !PT ;  /* 0x00000003ff05a212 */ /* 0x000fca00078e33ff */
[----:B------:R-:W-:Y:S02]  /*02b0*/  IMAD.IADD R5, R6, 0x1, R5 ;  /* 0x0000000106057824 */ /* 0x000fe400078e0205 */
[----:B------:R-:W-:-:S03]  /*02c0*/  IMAD.IADD R6, R3, 0x1, R4 ;  /* 0x0000000103067824 */ /* 0x000fc600078e0204 */
[----:B--23--:R-:W-:-:S07]  /*02d0*/  LOP3.LUT R8, R5, 0x3, RZ, 0xc0, !PT ;  /* 0x0000000305087812 */ /* 0x00cfce00078ec0ff */
.L_x_5:
[----:B0-----:R-:W0:Y:S01]  /*02e0*/  LDC R9, c[0x0][0x39c] ;  /* 0x0000e700ff097b82 */ /* 0x001e220000000800 */
[----:B------:R-:W-:Y:S01]  /*02f0*/  BSSY.RECONVERGENT B0, `(.L_x_0) ;  /* 0x000005f000007945 */ /* 0x000fe20003800200 */
[----:B0-----:R-:W-:-:S13]  /*0300*/  ISETP.GE.AND P0, PT, R0, R9, PT ;  /* 0x000000090000720c */ /* 0x001fda0003f06270 */
[----:B-123--:R-:W-:Y:S05]  /*0310*/  @P0 BRA `(.L_x_1) ;  /* 0x0000000400700947 */ /* 0x00efea0003800000 */
[----:B------:R-:W-:Y:S01]  /*0320*/  ISETP.NE.AND P0, PT, R8, 0x3, PT ;  /* 0x000000030800780c */ /* 0x000fe20003f05270 */
[----:B------:R-:W-:Y:S01]  /*0330*/  BSSY.RECONVERGENT B1, `(.L_x_2) ;  /* 0x000002b000017945 */ /* 0x000fe20003800200 */
[----:B------:R-:W-:-:S11]  /*0340*/  MOV R26, R0 ;  /* 0x00000000001a7202 */ /* 0x000fd60000000f00 */
[----:B------:R-:W-:Y:S05]  /*0350*/  @!P0 BRA `(.L_x_3) ;  /* 0x0000000000a08947 */ /* 0x000fea0003800000 */
[----:B------:R-:W0:Y:S01]  /*0360*/  LDC.64 R12, c[0x0][0x380] ;  /* 0x0000e000ff0c7b82 */ /* 0x000e220000000a00 */
[----:B------:R-:W1:Y:S07]  /*0370*/  LDCU UR5, c[0x0][0x398] ;  /* 0x00007300ff0577ac */ /* 0x000e6e0008000800 */
[----:B------:R-:W2:Y:S08]  /*0380*/  LDC.64 R14, c[0x0][0x388] ;  /* 0x0000e200ff0e7b82 */ /* 0x000eb00000000a00 */
[----:B------:R-:W3:Y:S01]  /*0390*/  LDC.64 R10, c[0x0][0x390] ;  /* 0x0000e400ff0a7b82 */ /* 0x000ee20000000a00 */
[----:B-1----:R-:W-:-:S04]  /*03a0*/  IMAD R17, R7, UR5, R0 ;  /* 0x0000000507117c24 */ /* 0x002fc8000f8e0200 */
[----:B0-----:R-:W-:-:S05]  /*03b0*/  IMAD.WIDE R12, R17, 0x4, R12 ;  /* 0x00000004110c7825 */ /* 0x001fca00078e020c */
[----:B------:R-:W4:Y:S01]  /*03c0*/  LDG.E R16, desc[UR6][R12.64] ;  /* 0x000000060c107981 */ /* 0x000f22000c1e1900 */
[----:B--2---:R-:W-:-:S05]  /*03d0*/  IMAD.WIDE R14, R17, 0x4, R14 ;  /* 0x00000004110e7825 */ /* 0x004fca00078e020e */
[----:B------:R-:W4:Y:S01]  /*03e0*/  LDG.E R19, desc[UR6][R14.64] ;  /* 0x000000060e137981 */ /* 0x000f22000c1e1900 */
[----:B---3--:R-:W-:Y:S01]  /*03f0*/  IMAD.WIDE R10, R17, 0x4, R10 ;  /* 0x00000004110a7825 */ /* 0x008fe200078e020a */
[----:B------:R-:W-:-:S03]  /*0400*/  ISETP.NE.AND P0, PT, R8, RZ, PT ;  /* 0x000000ff0800720c */ /* 0x000fc60003f05270 */
[----:B------:R-:W-:Y:S02]  /*0410*/  IMAD.MOV.U32 R26, RZ, RZ, R2 ;  /* 0x000000ffff1a7224 */ /* 0x000fe400078e0002 */
[----:B----4-:R-:W-:-:S05]  /*0420*/  FADD R19, R16, R19 ;  /* 0x0000001310137221 */ /* 0x010fca0000000000 */
[----:B------:R0:W-:Y:S03]  /*0430*/  STG.E desc[UR6][R10.64], R19 ;  /* 0x000000130a007986 */ /* 0x0001e6000c101906 */
[----:B------:R-:W-:Y:S05]  /*0440*/  @!P0 BRA `(.L_x_3) ;  /* 0x0000000000648947 */ /* 0x000fea0003800000 */
[----:B------:R-:W-:-:S05]  /*0450*/  IMAD.SHL.U32 R17, R3, 0x4, RZ ;  /* 0x0000000403117824 */ /* 0x000fca00078e00ff */
[-C--:B------:R-:W-:Y:S02]  /*0460*/  IADD3 R14, P1, PT, R14, R17.reuse, RZ ;  /* 0x000000110e0e7210 */ /* 0x080fe40007f3e0ff */
[----:B------:R-:W-:-:S03]  /*0470*/  IADD3 R12, P0, PT, R12, R17, RZ ;  /* 0x000000110c0c7210 */ /* 0x000fc60007f1e0ff */
[----:B------:R-:W-:Y:S01]  /*0480*/  IMAD.X R15, RZ, RZ, R15, P1 ;  /* 0x000000ffff0f7224 */ /* 0x000fe200008e060f */
[----:B------:R-:W-:-:S04]  /*0490*/  IADD3.X R13, PT, PT, RZ, R13, RZ, P0, !PT ;  /* 0x0000000dff0d7210 */ /* 0x000fc800007fe4ff */
[----:B0-----:R-:W2:Y:S04]  /*04a0*/  LDG.E R19, desc[UR6][R14.64] ;  /* 0x000000060e137981 */ /* 0x001ea8000c1e1900 */
[----:B------:R-:W2:Y:S01]  /*04b0*/  LDG.E R16, desc[UR6][R12.64] ;  /* 0x000000060c107981 */ /* 0x000ea2000c1e1900 */
[----:B------:R-:W-:-:S05]  /*04c0*/  IADD3 R10, P0, PT, R10, R17, RZ ;  /* 0x000000110a0a7210 */ /* 0x000fca0007f1e0ff */
[----:B------:R-:W-:Y:S01]  /*04d0*/  IMAD.X R11, RZ, RZ, R11, P0 ;  /* 0x000000ffff0b7224 */ /* 0x000fe200000e060b */
[----:B------:R-:W-:Y:S02]  /*04e0*/  ISETP.NE.AND P0, PT, R8, 0x1, PT ;  /* 0x000000010800780c */ /* 0x000fe40003f05270 */
[----:B------:R-:W-:Y:S01]  /*04f0*/  MOV R26, R4 ;  /* 0x00000004001a7202 */ /* 0x000fe20000000f00 */
[----:B--2---:R-:W-:-:S05]  /*0500*/  FADD R19, R16, R19 ;  /* 0x0000001310137221 */ /* 0x004fca0000000000 */
[----:B------:R1:W-:Y:S05]  /*0510*/  STG.E desc[UR6][R10.64], R19 ;  /* 0x000000130a007986 */ /* 0x0003ea000c101906 */
[----:B------:R-:W-:Y:S05]  /*0520*/  @!P0 BRA `(.L_x_3) ;  /* 0x00000000002c8947 */ /* 0x000fea0003800000 */
[C---:B------:R-:W-:Y:S02]  /*0530*/  IADD3 R14, P1, PT, R17.reuse, R14, RZ ;  /* 0x0000000e110e7210 */ /* 0x040fe40007f3e0ff */
[----:B------:R-:W-:-:S03]  /*0540*/  IADD3 R12, P0, PT, R17, R12, RZ ;  /* 0x0000000c110c7210 */ /* 0x000fc60007f1e0ff */
[----:B------:R-:W-:Y:S02]  /*0550*/  IMAD.X R15, RZ, RZ, R15, P1 ;  /* 0x000000ffff0f7224 */ /* 0x000fe400008e060f */
[----:B------:R-:W-:-:S04]  /*0560*/  IMAD.X R13, RZ, RZ, R13, P0 ;  /* 0x000000ffff0d7224 */ /* 0x000fc800000e060d */
[----:B------:R-:W2:Y:S04]  /*0570*/  LDG.E R15, desc[UR6][R14.64] ;  /* 0x000000060e0f7981 */ /* 0x000ea8000c1e1900 */
[----:B------:R-:W2:Y:S01]  /*0580*/  LDG.E R12, desc[UR6][R12.64] ;  /* 0x000000060c0c7981 */ /* 0x000ea2000c1e1900 */
[----:B-1----:R-:W-:-:S04]  /*0590*/  IADD3 R10, P0, PT, R17, R10, RZ ;  /* 0x0000000a110a7210 */ /* 0x002fc80007f1e0ff */
[----:B------:R-:W-:Y:S01]  /*05a0*/  IADD3.X R11, PT, PT, RZ, R11, RZ, P0, !PT ;  /* 0x0000000bff0b7210 */ /* 0x000fe200007fe4ff */
[----:B------:R-:W-:Y:S02]  /*05b0*/  IMAD.MOV.U32 R26, RZ, RZ, R6 ;  /* 0x000000ffff1a7224 */ /* 0x000fe400078e0006 */
[----:B--2---:R-:W-:-:S05]  /*05c0*/  FADD R17, R12, R15 ;  /* 0x0000000f0c117221 */ /* 0x004fca0000000000 */
[----:B------:R2:W-:Y:S02]  /*05d0*/  STG.E desc[UR6][R10.64], R17 ;  /* 0x000000110a007986 */ /* 0x0005e4000c101906 */
.L_x_3:
[----:B------:R-:W-:Y:S05]  /*05e0*/  BSYNC.RECONVERGENT B1 ;  /* 0x0000000000017941 */ /* 0x000fea0003800200 */
.L_x_2:
[----:B------:R-:W-:-:S13]  /*05f0*/  ISETP.GE.U32.AND P0, PT, R5, 0x3, PT ;  /* 0x000000030500780c */ /* 0x000fda0003f06070 */
[----:B------:R-:W-:Y:S05]  /*0600*/  @!P0 BRA `(.L_x_1) ;  /* 0x0000000000b48947 */ /* 0x000fea0003800000 */
[----:B012---:R-:W0:Y:S01]  /*0610*/  LDC.64 R10, c[0x0][0x390] ;  /* 0x0000e400ff0a7b82 */ /* 0x007e220000000a00 */
[----:B------:R-:W-:-:S07]  /*0620*/  IMAD.SHL.U32 R27, R3, 0x4, RZ ;  /* 0x00000004031b7824 */ /* 0x000fce00078e00ff */
[----:B------:R-:W1:Y:S08]  /*0630*/  LDC.64 R12, c[0x0][0x380] ;  /* 0x0000e000ff0c7b82 */ /* 0x000e700000000a00 */
[----:B------:R-:W2:Y:S02]  /*0640*/  LDC.64 R14, c[0x0][0x388] ;  /* 0x0000e200ff0e7b82 */ /* 0x000ea40000000a00 */
.L_x_4:
[----:B------:R-:W-:-:S04]  /*0650*/  IMAD R29, R7, UR8, R26 ;  /* 0x00000008071d7c24 */ /* 0x000fc8000f8e021a */
[----:B-1-3--:R-:W-:-:S04]  /*0660*/  IMAD.WIDE R20, R29, 0x4, R12 ;  /* 0x000000041d147825 */ /* 0x00afc800078e020c */
[----:B--2---:R-:W-:Y:S01]  /*0670*/  IMAD.WIDE R18, R29, 0x4, R14 ;  /* 0x000000041d127825 */ /* 0x004fe200078e020e */
[----:B------:R-:W2:Y:S04]  /*0680*/  LDG.E R16, desc[UR6][R20.64] ;  /* 0x0000000614107981 */ /* 0x000ea8000c1e1900 */
[----:B------:R-:W2:Y:S01]  /*0690*/  LDG.E R17, desc[UR6][R18.64] ;  /* 0x0000000612117981 */ /* 0x000ea2000c1e1900 */
[----:B------:R-:W-:Y:S01]  /*06a0*/  IADD3 R24, P0, PT, R27, R20, RZ ;  /* 0x000000141b187210 */ /* 0x000fe20007f1e0ff */
[----:B0-----:R-:W-:-:S03]  /*06b0*/  IMAD.WIDE R28, R29, 0x4, R10 ;  /* 0x000000041d1c7825 */ /* 0x001fc600078e020a */
[----:B------:R-:W-:Y:S01]  /*06c0*/  IADD3.X R25, PT, PT, RZ, R21, RZ, P0, !PT ;  /* 0x00000015ff197210 */ /* 0x000fe200007fe4ff */
[----:B--2---:R-:W-:Y:S01]  /*06d0*/  FADD R23, R16, R17 ;  /* 0x0000001110177221 */ /* 0x004fe20000000000 */
[----:B------:R-:W-:-:S04]  /*06e0*/  IADD3 R16, P0, PT, R27, R18, RZ ;  /* 0x000000121b107210 */ /* 0x000fc80007f1e0ff */
[----:B------:R0:W-:Y:S01]  /*06f0*/  STG.E desc[UR6][R28.64], R23 ;  /* 0x000000171c007986 */ /* 0x0001e2000c101906 */
[----:B------:R-:W-:-:S03]  /*0700*/  IMAD.X R17, RZ, RZ, R19, P0 ;  /* 0x000000ffff117224 */ /* 0x000fc600000e0613 */
[----:B------:R-:W2:Y:S04]  /*0710*/  LDG.E R18, desc[UR6][R24.64] ;  /* 0x0000000618127981 */ /* 0x000ea8000c1e1900 */
[----:B------:R-:W2:Y:S01]  /*0720*/  LDG.E R19, desc[UR6][R16.64] ;  /* 0x0000000610137981 */ /* 0x000ea2000c1e1900 */
[----:B------:R-:W-:-:S04]  /*0730*/  IADD3 R22, P0, PT, R27, R28, RZ ;  /* 0x0000001c1b167210 */ /* 0x000fc80007f1e0ff */
[----:B0-----:R-:W-:Y:S02]  /*0740*/  IADD3.X R23, PT, PT, RZ, R29, RZ, P0, !PT ;  /* 0x0000001dff177210 */ /* 0x001fe400007fe4ff */
[----:B------:R-:W-:-:S05]  /*0750*/  IADD3 R20, P0, PT, R27, R24, RZ ;  /* 0x000000181b147210 */ /* 0x000fca0007f1e0ff */
[----:B------:R-:W-:Y:S02]  /*0760*/  IMAD.X R21, RZ, RZ, R25, P0 ;  /* 0x000000ffff157224 */ /* 0x000fe400000e0619 */
[----:B--2---:R-:W-:Y:S01]  /*0770*/  FADD R29, R18, R19 ;  /* 0x00000013121d7221 */ /* 0x004fe20000000000 */
[----:B------:R-:W-:-:S04]  /*0780*/  IADD3 R18, P1, PT, R27, R16, RZ ;  /* 0x000000101b127210 */ /* 0x000fc80007f3e0ff */
[----:B------:R-:W-:Y:S01]  /*0790*/  IADD3.X R19, PT, PT, RZ, R17, RZ, P1, !PT ;  /* 0x00000011ff137210 */ /* 0x000fe20000ffe4ff */
[----:B------:R0:W-:Y:S04]  /*07a0*/  STG.E desc[UR6][R22.64], R29 ;  /* 0x0000001d16007986 */ /* 0x0001e8000c101906 */
[----:B------:R-:W2:Y:S04]  /*07b0*/  LDG.E R28, desc[UR6][R20.64] ;  /* 0x00000006141c7981 */ /* 0x000ea8000c1e1900 */
[----:B------:R-:W2:Y:S01]  /*07c0*/  LDG.E R25, desc[UR6][R18.64] ;  /* 0x0000000612197981 */ /* 0x000ea2000c1e1900 */
[----:B------:R-:W-:-:S02]  /*07d0*/  IADD3 R16, P0, PT, R27, R22, RZ ;  /* 0x000000161b107210 */ /* 0x000fc40007f1e0ff */
[----:B------:R-:W-:-:S03]  /*07e0*/  IADD3 R24, P1, PT, R27, R18, RZ ;  /* 0x000000121b187210 */ /* 0x000fc60007f3e0ff */
[----:B------:R-:W-:Y:S01]  /*07f0*/  IMAD.X R17, RZ, RZ, R23, P0 ;  /* 0x000000ffff117224 */ /* 0x000fe200000e0617 */
[----:B0-----:R-:W-:-:S04]  /*0800*/  IADD3 R22, P0, PT, R27, R20, RZ ;  /* 0x000000141b167210 */ /* 0x001fc80007f1e0ff */
[----:B------:R-:W-:Y:S01]  /*0810*/  IADD3.X R23, PT, PT, RZ, R21, RZ, P0, !PT ;  /* 0x00000015ff177210 */ /* 0x000fe200007fe4ff */
[----:B--2---:R-:W-:Y:S01]  /*0820*/  FADD R28, R28, R25 ;  /* 0x000000191c1c7221 */ /* 0x004fe20000000000 */
[----:B------:R-:W-:-:S04]  /*0830*/  IMAD.X R25, RZ, RZ, R19, P1 ;  /* 0x000000ffff197224 */ /* 0x000fc800008e0613 */
[----:B------:R3:W-:Y:S04]  /*0840*/  STG.E desc[UR6][R16.64], R28 ;  /* 0x0000001c10007986 */ /* 0x0007e8000c101906 */
[----:B------:R-:W2:Y:S04]  /*0850*/  LDG.E R22, desc[UR6][R22.64] ;  /* 0x0000000616167981 */ /* 0x000ea8000c1e1900 */
[----:B------:R-:W2:Y:S01]  /*0860*/  LDG.E R25, desc[UR6][R24.64] ;  /* 0x0000000618197981 */ /* 0x000ea2000c1e1900 */
[C---:B------:R-:W-:Y:S01]  /*0870*/  IADD3 R18, P0, PT, R27.reuse, R16, RZ ;  /* 0x000000101b127210 */ /* 0x040fe20007f1e0ff */
[----:B------:R-:W-:-:S03]  /*0880*/  IMAD.IADD R26, R27, 0x1, R26 ;  /* 0x000000011b1a7824 */ /* 0x000fc600078e021a */
[----:B------:R-:W-:Y:S02]  /*0890*/  IADD3.X R19, PT, PT, RZ, R17, RZ, P0, !PT ;  /* 0x00000011ff137210 */ /* 0x000fe400007fe4ff */
[----:B------:R-:W-:Y:S01]  /*08a0*/  ISETP.GE.AND P0, PT, R26, R9, PT ;  /* 0x000000091a00720c */ /* 0x000fe20003f06270 */
[----:B--2---:R-:W-:-:S05]  /*08b0*/  FADD R21, R22, R25 ;  /* 0x0000001916157221 */ /* 0x004fca0000000000 */
[----:B------:R3:W-:Y:S07]  /*08c0*/  STG.E desc[UR6][R18.64], R21 ;  /* 0x0000001512007986 */ /* 0x0007ee000c101906 */
[----:B------:R-:W-:Y:S05]  /*08d0*/  @!P0 BRA `(.L_x_4) ;  /* 0xfffffffc005c8947 */ /* 0x000fea000383ffff */
.L_x_1:
[----:B------:R-:W-:Y:S05]  /*08e0*/  BSYNC.RECONVERGENT B0 ;  /* 0x0000000000007941 */ /* 0x000fea0003800200 */
.L_x_0:
[----:B------:R-:W4:Y:S01]  /*08f0*/  LDCU UR5, c[0x0][0x398] ;  /* 0x00007300ff0577ac */ /* 0x000f220008000800 */
[----:B------:R-:W-:-:S04]  /*0900*/  IADD3 R7, PT, PT, R7, UR4, RZ ;  /* 0x0000000407077c10 */ /* 0x000fc8000fffe0ff */
[----:B----4-:R-:W-:-:S13]  /*0910*/  ISETP.GE.AND P0, PT, R7, UR5, PT ;  /* 0x0000000507007c0c */ /* 0x010fda000bf06270 */
[----:B------:R-:W-:Y:S05]  /*0920*/  @!P0 BRA `(.L_x_5) ;  /* 0xfffffff8006c8947 */ /* 0x000fea000383ffff */
[----:B------:R-:W-:Y:S05]  /*0930*/  EXIT ;  /* 0x000000000000794d */ /* 0x000fea0003800000 */
.L_x_6:
[----:B------:R-:W-:-:S00]  /*0940*/  BRA `(.L_x_6) ;  /* 0xfffffffc00fc7947 */ /* 0x000fc0000383ffff */
[----:B------:R-:W-:-:S00]  /*0950*/  NOP ;  /* 0x0000000000007918 */ /* 0x000fc00000000000 */
        /* <DEDUP_REMOVED lines=10> */
.L_x_12:


//--------------------- .text._Z11init_matrixPfS_i --------------------------
	.section	.text._Z11init_matrixPfS_i,"ax",@progbits
	.align	128
        .global         _Z11init_matrixPfS_i
        .type           _Z11init_matrixPfS_i,@function
        .size           _Z11init_matrixPfS_i,(.L_x_13 - _Z11init_matrixPfS_i)
        .other          _Z11init_matrixPfS_i,@"STO_CUDA_ENTRY STV_DEFAULT"
_Z11init_matrixPfS_i:
.text._Z11init_matrixPfS_i:
[----:B------:R-:W-:Y:S01]  /*0000*/  LDC R1, c[0x0][0x37c] ;  /* 0x0000df00ff017b82 */ /* 0x000fe20000000800 */
[----:B------:R-:W0:Y:S01]  /*0010*/  S2R R7, SR_CTAID.X ;  /* 0x0000000000077919 */ /* 0x000e220000002500 */
[----:B------:R-:W0:Y:S06]  /*0020*/  LDCU UR4, c[0x0][0x360] ;  /* 0x00006c00ff0477ac */ /* 0x000e2c0008000800 */
[----:B------:R-:W1:Y:S01]  /*0030*/  LDC R2, c[0x0][0x370] ;  /* 0x0000dc00ff027b82 */ /* 0x000e620000000800 */
[----:B------:R-:W0:Y:S01]  /*0040*/  S2R R0, SR_TID.X ;  /* 0x0000000000007919 */ /* 0x000e220000002100 */
[----:B------:R-:W2:Y:S01]  /*0050*/  LDCU UR6, c[0x0][0x390] ;  /* 0x00007200ff0677ac */ /* 0x000ea20008000800 */
[----:B0-----:R-:W-:-:S02]  /*0060*/  IMAD R7, R7, UR4, R0 ;  /* 0x0000000407077c24 */ /* 0x001fc4000f8e0200 */
[----:B-1----:R-:W-:-:S03]  /*0070*/  IMAD R0, R2, UR4, RZ ;  /* 0x0000000402007c24 */ /* 0x002fc6000f8e02ff */
[----:B--2---:R-:W-:-:S13]  /*0080*/  ISETP.GE.AND P0, PT, R7, UR6, PT ;  /* 0x0000000607007c0c */ /* 0x004fda000bf06270 */
[----:B------:R-:W-:Y:S05]  /*0090*/  @P0 EXIT ;  /* 0x000000000000094d */ /* 0x000fea0003800000 */
[----:B------:R-:W0:Y:S01]  /*00a0*/  I2F.U32.RP R8, R0 ;  /* 0x0000000000087306 */ /* 0x000e220000209000 */
[C---:B------:R-:W-:Y:S01]  /*00b0*/  IADD3 R4, PT, PT, R0.reuse, R7, RZ ;  /* 0x0000000700047210 */ /* 0x040fe20007ffe0ff */
[----:B------:R-:W-:Y:S01]  /*00c0*/  IMAD.MOV R9, RZ, RZ, -R0 ;  /* 0x000000ffff097224 */ /* 0x000fe200078e0a00 */
[----:B------:R-:W-:Y:S01]  /*00d0*/  ISETP.NE.U32.AND P2, PT, R0, RZ, PT ;  /* 0x000000ff0000720c */ /* 0x000fe20003f45070 */
[----:B------:R-:W1:Y:S01]  /*00e0*/  LDCU.64 UR4, c[0x0][0x358] ;  /* 0x00006b00ff0477ac */ /* 0x000e620008000a00 */
[C---:B------:R-:W-:Y:S01]  /*00f0*/  ISETP.GE.AND P0, PT, R4.reuse, UR6, PT ;  /* 0x0000000604007c0c */ /* 0x040fe2000bf06270 */
[----:B------:R-:W-:Y:S01]  /*0100*/  BSSY.RECONVERGENT B0, `(.L_x_7) ;  /* 0x0000028000007945 */ /* 0x000fe20003800200 */
[----:B------:R-:W-:Y:S02]  /*0110*/  VIMNMX R5, PT, PT, R4, UR6, !PT ;  /* 0x0000000604057c48 */ /* 0x000fe4000ffe0100 */
[----:B------:R-:W-:-:S04]  /*0120*/  SEL R6, RZ, 0x1, P0 ;  /* 0x00000001ff067807 */ /* 0x000fc80000000000 */
[----:B------:R-:W-:Y:S01]  /*0130*/  IADD3 R5, PT, PT, R5, -R4, -R6 ;  /* 0x8000000405057210 */ /* 0x000fe20007ffe806 */
[----:B0-----:R-:W0:Y:S02]  /*0140*/  MUFU.RCP R8, R8 ;  /* 0x0000000800087308 */ /* 0x001e240000001000 */
[----:B0-----:R-:W-:-:S06]  /*0150*/  IADD3 R2, PT, PT, R8, 0xffffffe, RZ ;  /* 0x0ffffffe08027810 */ /* 0x001fcc0007ffe0ff */
[----:B------:R0:W2:Y:S02]  /*0160*/  F2I.FTZ.U32.TRUNC.NTZ R3, R2 ;  /* 0x0000000200037305 */ /* 0x0000a4000021f000 */
[----:B0-----:R-:W-:Y:S02]  /*0170*/  IMAD.MOV.U32 R2, RZ, RZ, RZ ;  /* 0x000000ffff027224 */ /* 0x001fe400078e00ff */
[----:B--2---:R-:W-:-:S04]  /*0180*/  IMAD R9, R9, R3, RZ ;  /* 0x0000000309097224 */ /* 0x004fc800078e02ff */
[----:B------:R-:W-:-:S06]  /*0190*/  IMAD.HI.U32 R8, R3, R9, R2 ;  /* 0x0000000903087227 */ /* 0x000fcc00078e0002 */
[----:B------:R-:W-:-:S05]  /*01a0*/  IMAD.HI.U32 R9, R8, R5, RZ ;  /* 0x0000000508097227 */ /* 0x000fca00078e00ff */
[----:B------:R-:W-:-:S05]  /*01b0*/  IADD3 R2, PT, PT, -R9, RZ, RZ ;  /* 0x000000ff09027210 */ /* 0x000fca0007ffe1ff */
[----:B------:R-:W-:Y:S02]  /*01c0*/  IMAD R5, R0, R2, R5 ;  /* 0x0000000200057224 */ /* 0x000fe400078e0205 */
[----:B------:R-:W0:Y:S03]  /*01d0*/  LDC.64 R2, c[0x0][0x388] ;  /* 0x0000e200ff027b82 */ /* 0x000e260000000a00 */
[----:B------:R-:W-:-:S13]  /*01e0*/  ISETP.GE.U32.AND P0, PT, R5, R0, PT ;  /* 0x000000000500720c */ /* 0x000fda0003f06070 */
[----:B------:R-:W-:Y:S01]  /*01f0*/  @P0 IMAD.IADD R5, R5, 0x1, -R0 ;  /* 0x0000000105050824 */ /* 0x000fe200078e0a00 */
[----:B------:R-:W-:-:S04]  /*0200*/  @P0 IADD3 R9, PT, PT, R9, 0x1, RZ ;  /* 0x0000000109090810 */ /* 0x000fc80007ffe0ff */
[-C--:B------:R-:W-:Y:S02]  /*0210*/  ISETP.GE.U32.AND P1, PT, R5, R0.reuse, PT ;  /* 0x000000000500720c */ /* 0x080fe40003f26070 */
[----:B------:R-:W2:Y:S11]  /*0220*/  LDC.64 R4, c[0x0][0x380] ;  /* 0x0000e000ff047b82 */ /* 0x000eb60000000a00 */
[----:B------:R-:W-:Y:S01]  /*0230*/  @P1 VIADD R9, R9, 0x1 ;  /* 0x0000000109091836 */ /* 0x000fe20000000000 */
[----:B------:R-:W-:-:S04]  /*0240*/  @!P2 LOP3.LUT R9, RZ, R0, RZ, 0x33, !PT ;  /* 0x00000000ff09a212 */ /* 0x000fc800078e33ff */
[----:B------:R-:W-:-:S04]  /*0250*/  IADD3 R6, PT, PT, R6, R9, RZ ;  /* 0x0000000906067210 */ /* 0x000fc80007ffe0ff */
[C---:B------:R-:W-:Y:S02]  /*0260*/  LOP3.LUT R8, R6.reuse, 0x3, RZ, 0xc0, !PT ;  /* 0x0000000306087812 */ /* 0x040fe400078ec0ff */
[----:B------:R-:W-:Y:S02]  /*0270*/  ISETP.GE.U32.AND P1, PT, R6, 0x3, PT ;  /* 0x000000030600780c */ /* 0x000fe40003f26070 */
[----:B------:R-:W-:-:S13]  /*0280*/  ISETP.NE.AND P0, PT, R8, 0x3, PT ;  /* 0x000000030800780c */ /* 0x000fda0003f05270 */
[----:B01----:R-:W-:Y:S05]  /*0290*/  @!P0 BRA `(.L_x_8) ;  /* 0x0000000000388947 */ /* 0x003fea0003800000 */
[----:B------:R-:W0:Y:S01]  /*02a0*/  LDC.64 R14, c[0x0][0x380] ;  /* 0x0000e000ff0e7b82 */ /* 0x000e220000000a00 */
[----:B------:R-:W-:-:S05]  /*02b0*/  VIADD R6, R6, 0x1 ;  /* 0x0000000106067836 */ /* 0x000fca0000000000 */
[----:B------:R-:W-:Y:S02]  /*02c0*/  LOP3.LUT R6, R6, 0x3, RZ, 0xc0, !PT ;  /* 0x0000000306067812 */ /* 0x000fe400078ec0ff */
[----:B------:R-:W1:Y:S02]  /*02d0*/  LDC.64 R12, c[0x0][0x388] ;  /* 0x0000e200ff0c7b82 */ /* 0x000e640000000a00 */
[----:B------:R-:W-:-:S07]  /*02e0*/  IADD3 R6, PT, PT, -R6, RZ, RZ ;  /* 0x000000ff06067210 */ /* 0x000fce0007ffe1ff */
.L_x_9:
[----:B---3--:R-:W-:Y:S01]  /*02f0*/  IMAD.MOV.U32 R17, RZ, RZ, 0x3f8f5c29 ;  /* 0x3f8f5c29ff117424 */ /* 0x008fe200078e00ff */
[----:B------:R-:W-:Y:S01]  /*0300*/  IADD3 R6, PT, PT, R6, 0x1, RZ ;  /* 0x0000000106067810 */ /* 0x000fe20007ffe0ff */
[----:B0-----:R-:W-:-:S03]  /*0310*/  IMAD.WIDE R10, R7, 0x4, R14 ;  /* 0x00000004070a7825 */ /* 0x001fc600078e020e */
[----:B------:R-:W-:Y:S01]  /*0320*/  ISETP.NE.AND P0, PT, R6, RZ, PT ;  /* 0x000000ff0600720c */ /* 0x000fe20003f05270 */
[----:B-1----:R-:W-:Y:S01]  /*0330*/  IMAD.WIDE R8, R7, 0x4, R12 ;  /* 0x0000000407087825 */ /* 0x002fe200078e020c */
[----:B------:R3:W-:Y:S03]  /*0340*/  STG.E desc[UR4][R10.64], R17 ;  /* 0x000000110a007986 */ /* 0x0007e6000c101904 */
[----:B------:R-:W-:Y:S01]  /*0350*/  IMAD.IADD R7, R0, 0x1, R7 ;  /* 0x0000000100077824 */ /* 0x000fe200078e0207 */
[----:B------:R3:W-:Y:S07]  /*0360*/  STG.E desc[UR4][R8.64], R17 ;  /* 0x0000001108007986 */ /* 0x0007ee000c101904 */
[----:B------:R-:W-:Y:S05]  /*0370*/  @P0 BRA `(.L_x_9) ;  /* 0xfffffffc00dc0947 */ /* 0x000fea000383ffff */
.L_x_8:
[----:B------:R-:W-:Y:S05]  /*0380*/  BSYNC.RECONVERGENT B0 ;  /* 0x0000000000007941 */ /* 0x000fea0003800200 */
.L_x_7:
[----:B------:R-:W-:Y:S05]  /*0390*/  @!P1 EXIT ;  /* 0x000000000000994d */ /* 0x000fea0003800000 */
.L_x_10:
[----:B0-2---:R-:W-:-:S04]  /*03a0*/  IMAD.WIDE R20, R7, 0x4, R4 ;  /* 0x0000000407147825 */ /* 0x005fc800078e0204 */
[----:B------:R-:W-:Y:S02]  /*03b0*/  HFMA2 R25, -RZ, RZ, 1.8896484375, 266.25 ;  /* 0x3f8f5c29ff197431 */ /* 0x000fe400000001ff */
[----:B------:R-:W-:Y:S01]  /*03c0*/  IMAD.WIDE R22, R7, 0x4, R2 ;  /* 0x0000000407167825 */ /* 0x000fe200078e0202 */
[----:B------:R-:W-:-:S03]  /*03d0*/  LEA R7, R0, R7, 0x2 ;  /* 0x0000000700077211 */ /* 0x000fc600078e10ff */
[C---:B---3--:R-:W-:Y:S01]  /*03e0*/  IMAD.WIDE R8, R0.reuse, 0x4, R20 ;  /* 0x0000000400087825 */ /* 0x048fe200078e0214 */
[----:B------:R0:W-:Y:S01]  /*03f0*/  STG.E desc[UR4][R20.64], R25 ;  /* 0x0000001914007986 */ /* 0x0001e2000c101904 */
[----:B------:R-:W-:Y:S02]  /*0400*/  ISETP.GE.AND P0, PT, R7, UR6, PT ;  /* 0x0000000607007c0c */ /* 0x000fe4000bf06270 */
[C---:B------:R-:W-:Y:S01]  /*0410*/  IMAD.WIDE R10, R0.reuse, 0x4, R22 ;  /* 0x00000004000a7825 */ /* 0x040fe200078e0216 */
[----:B------:R0:W-:Y:S03]  /*0420*/  STG.E desc[UR4][R22.64], R25 ;  /* 0x0000001916007986 */ /* 0x0001e6000c101904 */
[C---:B------:R-:W-:Y:S01]  /*0430*/  IMAD.WIDE R12, R0.reuse, 0x4, R8 ;  /* 0x00000004000c7825 */ /* 0x040fe200078e0208 */
[----:B------:R0:W-:Y:S03]  /*0440*/  STG.E desc[UR4][R8.64], R25 ;  /* 0x0000001908007986 */ /* 0x0001e6000c101904 */
[C---:B------:R-:W-:Y:S01]  /*0450*/  IMAD.WIDE R14, R0.reuse, 0x4, R10 ;  /* 0x00000004000e7825 */ /* 0x040fe200078e020a */
[----:B------:R0:W-:Y:S03]  /*0460*/  STG.E desc[UR4][R10.64], R25 ;  /* 0x000000190a007986 */ /* 0x0001e6000c101904 */
[C---:B------:R-:W-:Y:S01]  /*0470*/  IMAD.WIDE R16, R0.reuse, 0x4, R12 ;  /* 0x0000000400107825 */ /* 0x040fe200078e020c */
[----:B------:R0:W-:Y:S03]  /*0480*/  STG.E desc[UR4][R12.64], R25 ;  /* 0x000000190c007986 */ /* 0x0001e6000c101904 */
[----:B------:R-:W-:Y:S01]  /*0490*/  IMAD.WIDE R18, R0, 0x4, R14 ;  /* 0x0000000400127825 */ /* 0x000fe200078e020e */
[----:B------:R0:W-:Y:S04]  /*04a0*/  STG.E desc[UR4][R14.64], R25 ;  /* 0x000000190e007986 */ /* 0x0001e8000c101904 */
[----:B------:R0:W-:Y:S04]  /*04b0*/  STG.E desc[UR4][R16.64], R25 ;  /* 0x0000001910007986 */ /* 0x0001e8000c101904 */
[----:B------:R0:W-:Y:S01]  /*04c0*/  STG.E desc[UR4][R18.64], R25 ;  /* 0x0000001912007986 */ /* 0x0001e2000c101904 */
[----:B------:R-:W-:Y:S05]  /*04d0*/  @!P0 BRA `(.L_x_10) ;  /* 0xfffffffc00b08947 */ /* 0x000fea000383ffff */
[----:B------:R-:W-:Y:S05]  /*04e0*/  EXIT ;  /* 0x000000000000794d */ /* 0x000fea0003800000 */
.L_x_11:
        /* <DEDUP_REMOVED lines=9> */
.L_x_13:


//--------------------- .nv.global.init           --------------------------
	.section	.nv.global.init,"aw",@progbits
	.align	4
.nv.global.init:
	.type		mrg32k3aM1SubSeq,@object
	.size		mrg32k3aM1SubSeq,(mrg32k3aM2SubSeq - mrg32k3aM1SubSeq)
mrg32k3aM1SubSeq:
        /*0000*/ 	.byte	0x0b, 0xcc, 0xee, 0x04, 0x73, 0x29, 0x8b, 0x6f, 0xf6, 0x53, 0x03, 0xf6, 0x23, 0xf6, 0xea, 0xda
        /* <DEDUP_REMOVED lines=125> */
	.type		mrg32k3aM2SubSeq,@object
	.size		mrg32k3aM2SubSeq,(mrg32k3aM1 - mrg32k3aM2SubSeq)
mrg32k3aM2SubSeq:
        /* <DEDUP_REMOVED lines=126> */
	.type		mrg32k3aM1,@object
	.size		mrg32k3aM1,(mrg32k3aM1Seq - mrg32k3aM1)
mrg32k3aM1:
        /* <DEDUP_REMOVED lines=144> */
	.type		mrg32k3aM1Seq,@object
	.size		mrg32k3aM1Seq,(mrg32k3aM2 - mrg32k3aM1Seq)
mrg32k3aM1Seq:
        /* <DEDUP_REMOVED lines=144> */
	.type		mrg32k3aM2,@object
	.size		mrg32k3aM2,(mrg32k3aM2Seq - mrg32k3aM2)
mrg32k3aM2:
        /* <DEDUP_REMOVED lines=144> */
	.type		mrg32k3aM2Seq,@object
	.size		mrg32k3aM2Seq,(precalc_xorwow_matrix - mrg32k3aM2Seq)
mrg32k3aM2Seq:
        /* <DEDUP_REMOVED lines=144> */
	.type		precalc_xorwow_matrix,@object
	.size		precalc_xorwow_matrix,(precalc_xorwow_offset_matrix - precalc_xorwow_matrix)
precalc_xorwow_matrix:
        /* <DEDUP_REMOVED lines=6400> */
	.type		precalc_xorwow_offset_matrix,@object
	.size		precalc_xorwow_offset_matrix,(.L_1 - precalc_xorwow_offset_matrix)
precalc_xorwow_offset_matrix:
        /* <DEDUP_REMOVED lines=6400> */
.L_1:


//--------------------- .nv.shared.reserved.0     --------------------------
	.section	.nv.shared.reserved.0,"aw",@nobits
	.weak		__nv_reservedSMEM_offset_0_alias
	.size		__nv_reservedSMEM_offset_0_alias, 0, 64
	.other		__nv_reservedSMEM_offset_0_alias,@"STO_CUDA_RESERVED_SHARED STV_DEFAULT"
__nv_reservedSMEM_offset_0_alias:
	.zero		0
	.zero		64


//--------------------- .nv.constant0._Z12matrixAddGPUPfS_S_ii --------------------------
	.section	.nv.constant0._Z12matrixAddGPUPfS_S_ii,"a",@progbits
	.sectionflags	@""
	.align	4
.nv.constant0._Z12matrixAddGPUPfS_S_ii:
	.zero		928


//--------------------- .nv.constant0._Z11init_matrixPfS_i --------------------------
	.section	.nv.constant0._Z11init_matrixPfS_i,"a",@progbits
	.sectionflags	@""
	.align	4
.nv.constant0._Z11init_matrixPfS_i:
	.zero		916


//--------------------- SYMBOLS --------------------------

	.type		.nv.reservedSmem.offset0,@object
	.size		.nv.reservedSmem.offset0,0x4
